//
// Generated by NVIDIA NVVM Compiler
//
// Compiler Build ID: CL-36424714
// Cuda compilation tools, release 13.0, V13.0.88
// Based on NVVM 20.0.0
//

.version 9.0
.target sm_100
.address_size 64

	// .globl	default_function_kernel

.visible .entry default_function_kernel(
	.param .u64 .ptr .align 1 default_function_kernel_param_0,
	.param .u64 .ptr .align 1 default_function_kernel_param_1
)
.maxntid 16
{
	.reg .pred 	%p<10>;
	.reg .b32 	%r<49>;
	.reg .b32 	%f<79>;
	.reg .b64 	%rd<25>;

	ld.param.u64 	%rd3, [default_function_kernel_param_0];
	ld.param.u64 	%rd4, [default_function_kernel_param_1];
	cvta.to.global.u64 	%rd1, %rd4;
	cvta.to.global.u64 	%rd5, %rd3;
	mov.u32 	%r1, %ctaid.x;
	shl.b32 	%r28, %r1, 4;
	mov.u32 	%r2, %tid.x;
	or.b32  	%r29, %r28, %r2;
	mul.wide.u32 	%rd6, %r29, 4;
	add.s64 	%rd2, %rd5, %rd6;
	mov.b32 	%r30, -8388611;
	st.global.u32 	[%rd2], %r30;
	and.b32  	%r3, %r2, 7;
	setp.eq.s32 	%p1, %r3, 7;
	mad.lo.s32 	%r31, %r3, 9, 9;
	shr.u32 	%r32, %r31, 3;
	add.s32 	%r33, %r32, 1;
	selp.b32 	%r4, 9, %r33, %p1;
	sub.s32 	%r5, %r4, %r3;
	setp.lt.s32 	%p2, %r5, 1;
	@%p2 bra 	$L__BB0_13;
	mul.lo.s32 	%r6, %r1, 18;
	shr.u32 	%r35, %r2, 3;
	mul.lo.s32 	%r7, %r35, 9;
	add.s32 	%r36, %r3, %r6;
	add.s32 	%r8, %r36, %r7;
	sub.s32 	%r37, %r3, %r4;
	setp.gt.u32 	%p3, %r37, -16;
	mov.b32 	%r45, 0;
	mov.f32 	%f78, 0fFF7FFFFD;
	@%p3 bra 	$L__BB0_4;
	and.b32  	%r45, %r5, 2147483632;
	neg.s32 	%r43, %r45;
	mov.f32 	%f78, 0fFF7FFFFD;
	mov.u32 	%r42, %r8;
$L__BB0_3:
	.pragma "nounroll";
	mul.wide.u32 	%rd7, %r42, 4;
	add.s64 	%rd8, %rd1, %rd7;
	ld.global.nc.f32 	%f15, [%rd8];
	max.f32 	%f16, %f78, %f15;
	ld.global.nc.f32 	%f17, [%rd8+4];
	max.f32 	%f18, %f16, %f17;
	ld.global.nc.f32 	%f19, [%rd8+8];
	max.f32 	%f20, %f18, %f19;
	ld.global.nc.f32 	%f21, [%rd8+12];
	max.f32 	%f22, %f20, %f21;
	ld.global.nc.f32 	%f23, [%rd8+16];
	max.f32 	%f24, %f22, %f23;
	ld.global.nc.f32 	%f25, [%rd8+20];
	max.f32 	%f26, %f24, %f25;
	ld.global.nc.f32 	%f27, [%rd8+24];
	max.f32 	%f28, %f26, %f27;
	ld.global.nc.f32 	%f29, [%rd8+28];
	max.f32 	%f30, %f28, %f29;
	ld.global.nc.f32 	%f31, [%rd8+32];
	max.f32 	%f32, %f30, %f31;
	ld.global.nc.f32 	%f33, [%rd8+36];
	max.f32 	%f34, %f32, %f33;
	ld.global.nc.f32 	%f35, [%rd8+40];
	max.f32 	%f36, %f34, %f35;
	ld.global.nc.f32 	%f37, [%rd8+44];
	max.f32 	%f38, %f36, %f37;
	ld.global.nc.f32 	%f39, [%rd8+48];
	max.f32 	%f40, %f38, %f39;
	ld.global.nc.f32 	%f41, [%rd8+52];
	max.f32 	%f42, %f40, %f41;
	ld.global.nc.f32 	%f43, [%rd8+56];
	max.f32 	%f44, %f42, %f43;
	ld.global.nc.f32 	%f45, [%rd8+60];
	max.f32 	%f78, %f44, %f45;
	add.s32 	%r43, %r43, 16;
	add.s32 	%r42, %r42, 16;
	setp.ne.s32 	%p4, %r43, 0;
	@%p4 bra 	$L__BB0_3;
$L__BB0_4:
	and.b32  	%r16, %r5, 7;
	setp.lt.u32 	%p5, %r5, 8;
	@%p5 bra 	$L__BB0_6;
	add.s32 	%r38, %r8, %r45;
	mul.wide.u32 	%rd9, %r38, 4;
	add.s64 	%rd10, %rd1, %rd9;
	ld.global.nc.f32 	%f47, [%rd10];
	max.f32 	%f48, %f78, %f47;
	cvt.u64.u32 	%rd11, %r8;
	cvt.u64.u32 	%rd12, %r45;
	add.s64 	%rd13, %rd11, %rd12;
	shl.b64 	%rd14, %rd13, 2;
	add.s64 	%rd15, %rd1, %rd14;
	ld.global.nc.f32 	%f49, [%rd15+4];
	max.f32 	%f50, %f48, %f49;
	ld.global.nc.f32 	%f51, [%rd15+8];
	max.f32 	%f52, %f50, %f51;
	ld.global.nc.f32 	%f53, [%rd15+12];
	max.f32 	%f54, %f52, %f53;
	ld.global.nc.f32 	%f55, [%rd15+16];
	max.f32 	%f56, %f54, %f55;
	ld.global.nc.f32 	%f57, [%rd15+20];
	max.f32 	%f58, %f56, %f57;
	ld.global.nc.f32 	%f59, [%rd15+24];
	max.f32 	%f60, %f58, %f59;
	ld.global.nc.f32 	%f61, [%rd15+28];
	max.f32 	%f78, %f60, %f61;
	add.s32 	%r45, %r45, 8;
$L__BB0_6:
	setp.eq.s32 	%p6, %r16, 0;
	@%p6 bra 	$L__BB0_12;
	and.b32  	%r19, %r5, 3;
	setp.lt.u32 	%p7, %r16, 4;
	@%p7 bra 	$L__BB0_9;
	add.s32 	%r39, %r8, %r45;
	mul.wide.u32 	%rd16, %r39, 4;
	add.s64 	%rd17, %rd1, %rd16;
	ld.global.nc.f32 	%f63, [%rd17];
	max.f32 	%f64, %f78, %f63;
	cvt.u64.u32 	%rd18, %r8;
	cvt.u64.u32 	%rd19, %r45;
	add.s64 	%rd20, %rd18, %rd19;
	shl.b64 	%rd21, %rd20, 2;
	add.s64 	%rd22, %rd1, %rd21;
	ld.global.nc.f32 	%f65, [%rd22+4];
	max.f32 	%f66, %f64, %f65;
	ld.global.nc.f32 	%f67, [%rd22+8];
	max.f32 	%f68, %f66, %f67;
	ld.global.nc.f32 	%f69, [%rd22+12];
	max.f32 	%f78, %f68, %f69;
	add.s32 	%r45, %r45, 4;
$L__BB0_9:
	setp.eq.s32 	%p8, %r19, 0;
	@%p8 bra 	$L__BB0_12;
	add.s32 	%r40, %r45, %r6;
	add.s32 	%r41, %r40, %r7;
	add.s32 	%r48, %r41, %r3;
	neg.s32 	%r47, %r19;
$L__BB0_11:
	.pragma "nounroll";
	mul.wide.u32 	%rd23, %r48, 4;
	add.s64 	%rd24, %rd1, %rd23;
	ld.global.nc.f32 	%f70, [%rd24];
	max.f32 	%f78, %f78, %f70;
	add.s32 	%r48, %r48, 1;
	add.s32 	%r47, %r47, 1;
	setp.ne.s32 	%p9, %r47, 0;
	@%p9 bra 	$L__BB0_11;
$L__BB0_12:
	st.global.f32 	[%rd2], %f78;
$L__BB0_13:
	ret;

}


// ===== COMPILED SASS (sm_100) =====

	.target	sm_100

	.elftype	@"ET_EXEC"


//--------------------- .note.nv.tkinfo           --------------------------
	.section	.note.nv.tkinfo,"",@"SHT_NOTE"
	.sectionflags	@"SHF_NOTE_NV_TKINFO"
	.tkinfo
        /*0018*/ 	.word	0x00000002
        /*0030*/ 	.string	""
        /*0030*/ 	.string	"ptxas"
        /*0030*/ 	.string	"Cuda compilation tools, release 13.0, V13.0.88"
        /*0030*/ 	.string	"Build cuda_13.0.r13.0/compiler.36424714_0"
        /*0030*/ 	.string	"-arch sm_100 -m 64 "



//--------------------- .note.nv.cuinfo           --------------------------
	.section	.note.nv.cuinfo,"",@"SHT_NOTE"
	.sectionflags	@"SHF_NOTE_NV_CUINFO"
        /*0018*/ 	.short	0x0002
        /*001a*/ 	.short	0x0064
        /*001c*/ 	.short	0x0082
	.zero		2


//--------------------- .nv.info                  --------------------------
	.section	.nv.info,"",@"SHT_CUDA_INFO"
	.align	4


	//----- nvinfo : EIATTR_REGCOUNT
	.align		4
        /*0000*/ 	.byte	0x04, 0x2f
        /*0002*/ 	.short	(.L_1 - .L_0)
	.align		4
.L_0:
        /*0004*/ 	.word	index@(default_function_kernel)
        /*0008*/ 	.word	0x00000021


	//----- nvinfo : EIATTR_FRAME_SIZE
	.align		4
.L_1:
        /*000c*/ 	.byte	0x04, 0x11
        /*000e*/ 	.short	(.L_3 - .L_2)
	.align		4
.L_2:
        /*0010*/ 	.word	index@(default_function_kernel)
        /*0014*/ 	.word	0x00000000


	//----- nvinfo : EIATTR_MIN_STACK_SIZE
	.align		4
.L_3:
        /*0018*/ 	.byte	0x04, 0x12
        /*001a*/ 	.short	(.L_5 - .L_4)
	.align		4
.L_4:
        /*001c*/ 	.word	index@(default_function_kernel)
        /*0020*/ 	.word	0x00000000
.L_5:


//--------------------- .nv.compat                --------------------------
	.section	.nv.compat,"",@"SHT_CUDA_COMPAT_INFO"
	.align	4
        /*0000*/ 	.byte	0x02, 0x09, 0x00, 0x00, 0x02, 0x02, 0x01, 0x00, 0x02, 0x05, 0x05, 0x00, 0x03, 0x07, 0x01, 0x01
        /*0010*/ 	.byte	0x02, 0x03, 0x00, 0x00, 0x02, 0x06, 0x01, 0x00, 0x04, 0x0b, 0x08, 0x00, 0x09, 0x00, 0x00, 0x00
        /*0020*/ 	.byte	0x00, 0x00, 0x00, 0x00


//--------------------- .nv.info.default_function_kernel --------------------------
	.section	.nv.info.default_function_kernel,"",@"SHT_CUDA_INFO"
	.sectionflags	@""
	.align	4


	//----- nvinfo : EIATTR_CUDA_API_VERSION
	.align		4
        /*0000*/ 	.byte	0x04, 0x37
        /*0002*/ 	.short	(.L_7 - .L_6)
.L_6:
        /*0004*/ 	.word	0x00000082


	//----- nvinfo : EIATTR_KPARAM_INFO
	.align		4
.L_7:
        /*0008*/ 	.byte	0x04, 0x17
        /*000a*/ 	.short	(.L_9 - .L_8)
.L_8:
        /*000c*/ 	.word	0x00000000
        /*0010*/ 	.short	0x0001
        /*0012*/ 	.short	0x0008
        /*0014*/ 	.byte	0x00, 0xf5, 0x21, 0x00


	//----- nvinfo : EIATTR_KPARAM_INFO
	.align		4
.L_9:
        /*0018*/ 	.byte	0x04, 0x17
        /*001a*/ 	.short	(.L_11 - .L_10)
.L_10:
        /*001c*/ 	.word	0x00000000
        /*0020*/ 	.short	0x0000
        /*0022*/ 	.short	0x0000
        /*0024*/ 	.byte	0x00, 0xf5, 0x21, 0x00


	//----- nvinfo : EIATTR_SPARSE_MMA_MASK
	.align		4
.L_11:
        /*0028*/ 	.byte	0x03, 0x50
        /*002a*/ 	.short	0x0000


	//----- nvinfo : EIATTR_MAXREG_COUNT
	.align		4
        /*002c*/ 	.byte	0x03, 0x1b
        /*002e*/ 	.short	0x00ff


	//----- nvinfo : EIATTR_MERCURY_ISA_VERSION
	.align		4
        /*0030*/ 	.byte	0x03, 0x5f
        /*0032*/ 	.short	0x0101


	//----- nvinfo : EIATTR_VRC_CTA_INIT_COUNT
	.align		4
        /*0034*/ 	.byte	0x02, 0x4a
	.zero		1
	.zero		1


	//----- nvinfo : EIATTR_EXIT_INSTR_OFFSETS
	.align		4
        /*0038*/ 	.byte	0x04, 0x1c
        /*003a*/ 	.short	(.L_13 - .L_12)


	//   ....[0]....
.L_12:
        /*003c*/ 	.word	0x00000120


	//   ....[1]....
        /*0040*/ 	.word	0x00000800


	//----- nvinfo : EIATTR_MAX_THREADS
	.align		4
.L_13:
        /*0044*/ 	.byte	0x04, 0x05
        /*0046*/ 	.short	(.L_15 - .L_14)
.L_14:
        /*0048*/ 	.word	0x00000010
        /*004c*/ 	.word	0x00000001
        /*0050*/ 	.word	0x00000001


	//----- nvinfo : EIATTR_CRS_STACK_SIZE
	.align		4
.L_15:
        /*0054*/ 	.byte	0x04, 0x1e
        /*0056*/ 	.short	(.L_17 - .L_16)
.L_16:
        /*0058*/ 	.word	0x00000000


	//----- nvinfo : EIATTR_CBANK_PARAM_SIZE
	.align		4
.L_17:
        /*005c*/ 	.byte	0x03, 0x19
        /*005e*/ 	.short	0x0010


	//----- nvinfo : EIATTR_PARAM_CBANK
	.align		4
        /*0060*/ 	.byte	0x04, 0x0a
        /*0062*/ 	.short	(.L_19 - .L_18)
	.align		4
.L_18:
        /*0064*/ 	.word	index@(.nv.constant0.default_function_kernel)
        /*0068*/ 	.short	0x0380
        /*006a*/ 	.short	0x0010


	//----- nvinfo : EIATTR_SW_WAR
	.align		4
.L_19:
        /*006c*/ 	.byte	0x04, 0x36
        /*006e*/ 	.short	(.L_21 - .L_20)
.L_20:
        /*0070*/ 	.word	0x00000008
.L_21:


//--------------------- .nv.callgraph             --------------------------
	.section	.nv.callgraph,"",@"SHT_CUDA_CALLGRAPH"
	.align	4
	.sectionentsize	8
	.align		4
        /*0000*/ 	.word	0x00000000
	.align		4
        /*0004*/ 	.word	0xffffffff
	.align		4
        /*0008*/ 	.word	0x00000000
	.align		4
        /*000c*/ 	.word	0xfffffffe
	.align		4
        /*0010*/ 	.word	0x00000000
	.align		4
        /*0014*/ 	.word	0xfffffffd
	.align		4
        /*0018*/ 	.word	0x00000000
	.align		4
        /*001c*/ 	.word	0xfffffffc


//--------------------- .text.default_function_kernel --------------------------
	.section	.text.default_function_kernel,"ax",@progbits
	.align	128
        .global         default_function_kernel
        .type           default_function_kernel,@function
        .size           default_function_kernel,(.L_x_11 - default_function_kernel)
        .other          default_function_kernel,@"STO_CUDA_ENTRY STV_DEFAULT"
default_function_kernel:
.text.default_function_kernel:
[----:B------:R-:W-:Y:S01]  /*0000*/  LDC R1, c[0x0][0x37c] ;  /* 0x0000df00ff017b82 */ /* 0x000fe20000000800 */
[----:B------:R-:W0:Y:S01]  /*0010*/  S2R R9, SR_TID.X ;  /* 0x0000000000097919 */ /* 0x000e220000002100 */
[----:B------:R-:W-:-:S06]  /*0020*/  IMAD.MOV.U32 R4, RZ, RZ, 0x9 ;  /* 0x00000009ff047424 */ /* 0x000fcc00078e00ff */
[----:B------:R-:W1:Y:S01]  /*0030*/  LDC.64 R2, c[0x0][0x380] ;  /* 0x0000e000ff027b82 */ /* 0x000e620000000a00 */
[----:B------:R-:W2:Y:S01]  /*0040*/  LDCU.64 UR4, c[0x0][0x358] ;  /* 0x00006b00ff0477ac */ /* 0x000ea20008000a00 */
[----:B------:R-:W3:Y:S01]  /*0050*/  S2R R0, SR_CTAID.X ;  /* 0x0000000000007919 */ /* 0x000ee20000002500 */
[----:B0-----:R-:W-:-:S04]  /*0060*/  LOP3.LUT R5, R9, 0x7, RZ, 0xc0, !PT ;  /* 0x0000000709057812 */ /* 0x001fc800078ec0ff */
[C---:B------:R-:W-:Y:S01]  /*0070*/  ISETP.NE.AND P0, PT, R5.reuse, 0x7, PT ;  /* 0x000000070500780c */ /* 0x040fe20003f05270 */
[----:B------:R-:W-:-:S05]  /*0080*/  IMAD R4, R5, R4, 0x9 ;  /* 0x0000000905047424 */ /* 0x000fca00078e0204 */
[----:B------:R-:W-:-:S04]  /*0090*/  LEA.HI R4, R4, 0x1, RZ, 0x1d ;  /* 0x0000000104047811 */ /* 0x000fc800078fe8ff */
[----:B------:R-:W-:Y:S01]  /*00a0*/  SEL R8, R4, 0x9, P0 ;  /* 0x0000000904087807 */ /* 0x000fe20000000000 */
[----:B---3--:R-:W-:-:S04]  /*00b0*/  IMAD.SHL.U32 R4, R0, 0x10, RZ ;  /* 0x0000001000047824 */ /* 0x008fc800078e00ff */
[----:B------:R-:W-:Y:S01]  /*00c0*/  IMAD.IADD R6, R8, 0x1, -R5 ;  /* 0x0000000108067824 */ /* 0x000fe200078e0a05 */
[----:B------:R-:W-:-:S04]  /*00d0*/  LOP3.LUT R7, R4, R9, RZ, 0xfc, !PT ;  /* 0x0000000904077212 */ /* 0x000fc800078efcff */
[----:B------:R-:W-:Y:S01]  /*00e0*/  ISETP.GE.AND P0, PT, R6, 0x1, PT ;  /* 0x000000010600780c */ /* 0x000fe20003f06270 */
[----:B-1----:R-:W-:-:S04]  /*00f0*/  IMAD.WIDE.U32 R2, R7, 0x4, R2 ;  /* 0x0000000407027825 */ /* 0x002fc800078e0002 */
[----:B------:R-:W-:-:S05]  /*0100*/  IMAD.MOV.U32 R7, RZ, RZ, -0x800003 ;  /* 0xff7ffffdff077424 */ /* 0x000fca00078e00ff */
[----:B--2---:R0:W-:Y:S03]  /*0110*/  STG.E desc[UR4][R2.64], R7 ;  /* 0x0000000702007986 */ /* 0x0041e6000c101904 */
[----:B------:R-:W-:Y:S05]  /*0120*/  @!P0 EXIT ;  /* 0x000000000000894d */ /* 0x000fea0003800000 */
[----:B------:R-:W-:Y:S01]  /*0130*/  IMAD.IADD R8, R5, 0x1, -R8 ;  /* 0x0000000105087824 */ /* 0x000fe200078e0a08 */
[----:B------:R-:W-:Y:S01]  /*0140*/  SHF.R.U32.HI R4, RZ, 0x3, R9 ;  /* 0x00000003ff047819 */ /* 0x000fe20000011609 */
[----:B------:R-:W-:Y:S01]  /*0150*/  IMAD R11, R0, 0x12, R5 ;  /* 0x00000012000b7824 */ /* 0x000fe200078e0205 */
[----:B------:R-:W-:Y:S01]  /*0160*/  LOP3.LUT R30, R6, 0x7, RZ, 0xc0, !PT ;  /* 0x00000007061e7812 */ /* 0x000fe200078ec0ff */
[----:B------:R-:W-:Y:S01]  /*0170*/  BSSY.RECONVERGENT B0, `(.L_x_0) ;  /* 0x000002a000007945 */ /* 0x000fe20003800200 */
[----:B------:R-:W-:Y:S01]  /*0180*/  ISETP.GT.U32.AND P2, PT, R8, -0x10, PT ;  /* 0xfffffff00800780c */ /* 0x000fe20003f44070 */
[----:B0-----:R-:W-:Y:S01]  /*0190*/  IMAD.MOV.U32 R7, RZ, RZ, RZ ;  /* 0x000000ffff077224 */ /* 0x001fe200078e00ff */
[----:B------:R-:W-:Y:S01]  /*01a0*/  ISETP.GE.U32.AND P0, PT, R6, 0x8, PT ;  /* 0x000000080600780c */ /* 0x000fe20003f06070 */
[----:B------:R-:W-:Y:S01]  /*01b0*/  IMAD.MOV.U32 R9, RZ, RZ, -0x800003 ;  /* 0xff7ffffdff097424 */ /* 0x000fe200078e00ff */
[----:B------:R-:W-:Y:S01]  /*01c0*/  ISETP.NE.AND P1, PT, R30, RZ, PT ;  /* 0x000000ff1e00720c */ /* 0x000fe20003f25270 */
[----:B------:R-:W-:-:S08]  /*01d0*/  IMAD R8, R4, 0x9, R11 ;  /* 0x0000000904087824 */ /* 0x000fd000078e020b */
[----:B------:R-:W-:Y:S05]  /*01e0*/  @P2 BRA `(.L_x_1) ;  /* 0x0000000000882947 */ /* 0x000fea0003800000 */
[----:B------:R-:W-:Y:S01]  /*01f0*/  LOP3.LUT R7, R6, 0x7ffffff0, RZ, 0xc0, !PT ;  /* 0x7ffffff006077812 */ /* 0x000fe200078ec0ff */
[----:B------:R-:W-:Y:S02]  /*0200*/  IMAD.MOV.U32 R9, RZ, RZ, -0x800003 ;  /* 0xff7ffffdff097424 */ /* 0x000fe400078e00ff */
[----:B------:R-:W-:Y:S02]  /*0210*/  IMAD.MOV.U32 R13, RZ, RZ, R8 ;  /* 0x000000ffff0d7224 */ /* 0x000fe400078e0008 */
[----:B------:R-:W-:-:S07]  /*0220*/  IMAD.MOV R12, RZ, RZ, -R7 ;  /* 0x000000ffff0c7224 */ /* 0x000fce00078e0a07 */
.L_x_2:
[----:B------:R-:W0:Y:S02]  /*0230*/  LDC.64 R10, c[0x0][0x388] ;  /* 0x0000e200ff0a7b82 */ /* 0x000e240000000a00 */
[----:B0-----:R-:W-:-:S05]  /*0240*/  IMAD.WIDE.U32 R10, R13, 0x4, R10 ;  /* 0x000000040d0a7825 */ /* 0x001fca00078e000a */
[----:B------:R-:W2:Y:S04]  /*0250*/  LDG.E.CONSTANT R14, desc[UR4][R10.64] ;  /* 0x000000040a0e7981 */ /* 0x000ea8000c1e9900 */
[----:B------:R-:W2:Y:S04]  /*0260*/  LDG.E.CONSTANT R15, desc[UR4][R10.64+0x4] ;  /* 0x000004040a0f7981 */ /* 0x000ea8000c1e9900 */
[----:B------:R-:W3:Y:S04]  /*0270*/  LDG.E.CONSTANT R17, desc[UR4][R10.64+0x8] ;  /* 0x000008040a117981 */ /* 0x000ee8000c1e9900 */
[----:B------:R-:W3:Y:S04]  /*0280*/  LDG.E.CONSTANT R16, desc[UR4][R10.64+0xc] ;  /* 0x00000c040a107981 */ /* 0x000ee8000c1e9900 */
[----:B------:R-:W4:Y:S04]  /*0290*/  LDG.E.CONSTANT R19, desc[UR4][R10.64+0x10] ;  /* 0x000010040a137981 */ /* 0x000f28000c1e9900 */
[----:B------:R-:W4:Y:S04]  /*02a0*/  LDG.E.CONSTANT R18, desc[UR4][R10.64+0x14] ;  /* 0x000014040a127981 */ /* 0x000f28000c1e9900 */
[----:B------:R-:W5:Y:S04]  /*02b0*/  LDG.E.CONSTANT R21, desc[UR4][R10.64+0x18] ;  /* 0x000018040a157981 */ /* 0x000f68000c1e9900 */
        /* <DEDUP_REMOVED lines=8> */
[----:B------:R-:W5:Y:S01]  /*0340*/  LDG.E.CONSTANT R28, desc[UR4][R10.64+0x3c] ;  /* 0x00003c040a1c7981 */ /* 0x000f62000c1e9900 */
[----:B------:R-:W-:-:S02]  /*0350*/  VIADD R12, R12, 0x10 ;  /* 0x000000100c0c7836 */ /* 0x000fc40000000000 */
[----:B------:R-:W-:-:S03]  /*0360*/  VIADD R13, R13, 0x10 ;  /* 0x000000100d0d7836 */ /* 0x000fc60000000000 */
[----:B------:R-:W-:Y:S02]  /*0370*/  ISETP.NE.AND P2, PT, R12, RZ, PT ;  /* 0x000000ff0c00720c */ /* 0x000fe40003f45270 */
[----:B--2---:R-:W-:-:S04]  /*0380*/  FMNMX3 R14, R9, R14, R15, !PT ;  /* 0x0000000e090e7276 */ /* 0x004fc8000780000f */
[----:B---3--:R-:W-:-:S04]  /*0390*/  FMNMX3 R14, R14, R17, R16, !PT ;  /* 0x000000110e0e7276 */ /* 0x008fc80007800010 */
[----:B----4-:R-:W-:-:S04]  /*03a0*/  FMNMX3 R14, R14, R19, R18, !PT ;  /* 0x000000130e0e7276 */ /* 0x010fc80007800012 */
[----:B-----5:R-:W-:-:S04]  /*03b0*/  FMNMX3 R14, R14, R21, R20, !PT ;  /* 0x000000150e0e7276 */ /* 0x020fc80007800014 */
[----:B------:R-:W-:-:S04]  /*03c0*/  FMNMX3 R14, R14, R23, R22, !PT ;  /* 0x000000170e0e7276 */ /* 0x000fc80007800016 */
[----:B------:R-:W-:-:S04]  /*03d0*/  FMNMX3 R14, R14, R25, R24, !PT ;  /* 0x000000190e0e7276 */ /* 0x000fc80007800018 */
[----:B------:R-:W-:-:S04]  /*03e0*/  FMNMX3 R14, R14, R27, R26, !PT ;  /* 0x0000001b0e0e7276 */ /* 0x000fc8000780001a */
[----:B------:R-:W-:Y:S01]  /*03f0*/  FMNMX3 R9, R14, R29, R28, !PT ;  /* 0x0000001d0e097276 */ /* 0x000fe2000780001c */
[----:B------:R-:W-:Y:S06]  /*0400*/  @P2 BRA `(.L_x_2) ;  /* 0xfffffffc00882947 */ /* 0x000fec000383ffff */
.L_x_1:
[----:B------:R-:W-:Y:S05]  /*0410*/  BSYNC.RECONVERGENT B0 ;  /* 0x0000000000007941 */ /* 0x000fea0003800200 */
.L_x_0:
[----:B------:R-:W-:Y:S04]  /*0420*/  BSSY.RECONVERGENT B0, `(.L_x_3) ;  /* 0x0000017000007945 */ /* 0x000fe80003800200 */
[----:B------:R-:W-:Y:S05]  /*0430*/  @!P0 BRA `(.L_x_4) ;  /* 0x0000000000548947 */ /* 0x000fea0003800000 */
[----:B------:R-:W0:Y:S01]  /*0440*/  LDC.64 R10, c[0x0][0x388] ;  /* 0x0000e200ff0a7b82 */ /* 0x000e220000000a00 */
[----:B------:R-:W1:Y:S01]  /*0450*/  LDCU.64 UR6, c[0x0][0x388] ;  /* 0x00007100ff0677ac */ /* 0x000e620008000a00 */
[C---:B------:R-:W-:Y:S01]  /*0460*/  IADD3 R14, P0, PT, R8.reuse, R7, RZ ;  /* 0x00000007080e7210 */ /* 0x040fe20007f1e0ff */
[----:B------:R-:W-:-:S04]  /*0470*/  IMAD.IADD R13, R8, 0x1, R7 ;  /* 0x00000001080d7824 */ /* 0x000fc800078e0207 */
[----:B------:R-:W-:Y:S01]  /*0480*/  IMAD.X R15, RZ, RZ, RZ, P0 ;  /* 0x000000ffff0f7224 */ /* 0x000fe200000e06ff */
[----:B-1----:R-:W-:Y:S01]  /*0490*/  LEA R12, P0, R14, UR6, 0x2 ;  /* 0x000000060e0c7c11 */ /* 0x002fe2000f8010ff */
[----:B0-----:R-:W-:-:S03]  /*04a0*/  IMAD.WIDE.U32 R10, R13, 0x4, R10 ;  /* 0x000000040d0a7825 */ /* 0x001fc600078e000a */
[----:B------:R-:W-:-:S03]  /*04b0*/  LEA.HI.X R13, R14, UR7, R15, 0x2, P0 ;  /* 0x000000070e0d7c11 */ /* 0x000fc600080f140f */
[----:B------:R-:W2:Y:S04]  /*04c0*/  LDG.E.CONSTANT R10, desc[UR4][R10.64] ;  /* 0x000000040a0a7981 */ /* 0x000ea8000c1e9900 */
[----:B------:R-:W2:Y:S04]  /*04d0*/  LDG.E.CONSTANT R14, desc[UR4][R12.64+0x4] ;  /* 0x000004040c0e7981 */ /* 0x000ea8000c1e9900 */
[----:B------:R-:W3:Y:S04]  /*04e0*/  LDG.E.CONSTANT R15, desc[UR4][R12.64+0x8] ;  /* 0x000008040c0f7981 */ /* 0x000ee8000c1e9900 */
[----:B------:R-:W3:Y:S04]  /*04f0*/  LDG.E.CONSTANT R16, desc[UR4][R12.64+0xc] ;  /* 0x00000c040c107981 */ /* 0x000ee8000c1e9900 */
[----:B------:R-:W4:Y:S04]  /*0500*/  LDG.E.CONSTANT R17, desc[UR4][R12.64+0x10] ;  /* 0x000010040c117981 */ /* 0x000f28000c1e9900 */
[----:B------:R-:W4:Y:S04]  /*0510*/  LDG.E.CONSTANT R18, desc[UR4][R12.64+0x14] ;  /* 0x000014040c127981 */ /* 0x000f28000c1e9900 */
[----:B------:R-:W5:Y:S04]  /*0520*/  LDG.E.CONSTANT R19, desc[UR4][R12.64+0x18] ;  /* 0x000018040c137981 */ /* 0x000f68000c1e9900 */
[----:B------:R-:W5:Y:S01]  /*0530*/  LDG.E.CONSTANT R20, desc[UR4][R12.64+0x1c] ;  /* 0x00001c040c147981 */ /* 0x000f62000c1e9900 */
[----:B------:R-:W-:Y:S01]  /*0540*/  VIADD R7, R7, 0x8 ;  /* 0x0000000807077836 */ /* 0x000fe20000000000 */
[----:B--2---:R-:W-:-:S04]  /*0550*/  FMNMX3 R14, R9, R10, R14, !PT ;  /* 0x0000000a090e7276 */ /* 0x004fc8000780000e */
[----:B---3--:R-:W-:-:S04]  /*0560*/  FMNMX3 R14, R14, R15, R16, !PT ;  /* 0x0000000f0e0e7276 */ /* 0x008fc80007800010 */
[----:B----4-:R-:W-:-:S04]  /*0570*/  FMNMX3 R14, R14, R17, R18, !PT ;  /* 0x000000110e0e7276 */ /* 0x010fc80007800012 */
[----:B-----5:R-:W-:-:S07]  /*0580*/  FMNMX3 R9, R14, R19, R20, !PT ;  /* 0x000000130e097276 */ /* 0x020fce0007800014 */
.L_x_4:
[----:B------:R-:W-:Y:S05]  /*0590*/  BSYNC.RECONVERGENT B0 ;  /* 0x0000000000007941 */ /* 0x000fea0003800200 */
.L_x_3:
[----:B------:R-:W-:Y:S04]  /*05a0*/  BSSY.RECONVERGENT B0, `(.L_x_5) ;  /* 0x0000024000007945 */ /* 0x000fe80003800200 */
[----:B------:R-:W-:Y:S05]  /*05b0*/  @!P1 BRA `(.L_x_6) ;  /* 0x0000000000889947 */ /* 0x000fea0003800000 */
[----:B------:R-:W-:Y:S01]  /*05c0*/  ISETP.GE.U32.AND P1, PT, R30, 0x4, PT ;  /* 0x000000041e00780c */ /* 0x000fe20003f26070 */
[----:B------:R-:W-:Y:S01]  /*05d0*/  BSSY.RECONVERGENT B1, `(.L_x_7) ;  /* 0x0000013000017945 */ /* 0x000fe20003800200 */
[----:B------:R-:W-:-:S04]  /*05e0*/  LOP3.LUT R6, R6, 0x3, RZ, 0xc0, !PT ;  /* 0x0000000306067812 */ /* 0x000fc800078ec0ff */
[----:B------:R-:W-:-:S07]  /*05f0*/  ISETP.NE.AND P0, PT, R6, RZ, PT ;  /* 0x000000ff0600720c */ /* 0x000fce0003f05270 */
[----:B------:R-:W-:Y:S06]  /*0600*/  @!P1 BRA `(.L_x_8) ;  /* 0x00000000003c9947 */ /* 0x000fec0003800000 */
        /* <DEDUP_REMOVED lines=11> */
[----:B------:R-:W3:Y:S01]  /*06c0*/  LDG.E.CONSTANT R14, desc[UR4][R12.64+0xc] ;  /* 0x00000c040c0e7981 */ /* 0x000ee2000c1e9900 */
[----:B------:R-:W-:Y:S01]  /*06d0*/  VIADD R7, R7, 0x4 ;  /* 0x0000000407077836 */ /* 0x000fe20000000000 */
[----:B--2---:R-:W-:-:S04]  /*06e0*/  FMNMX3 R8, R9, R10, R8, !PT ;  /* 0x0000000a09087276 */ /* 0x004fc80007800008 */
[----:B---3--:R-:W-:-:S07]  /*06f0*/  FMNMX3 R9, R8, R15, R14, !PT ;  /* 0x0000000f08097276 */ /* 0x008fce000780000e */
.L_x_8:
[----:B------:R-:W-:Y:S05]  /*0700*/  BSYNC.RECONVERGENT B1 ;  /* 0x0000000000017941 */ /* 0x000fea0003800200 */
.L_x_7:
[----:B------:R-:W-:Y:S05]  /*0710*/  @!P0 BRA `(.L_x_6) ;  /* 0x0000000000308947 */ /* 0x000fea0003800000 */
[----:B------:R-:W0:Y:S01]  /*0720*/  LDC.64 R10, c[0x0][0x388] ;  /* 0x0000e200ff0a7b82 */ /* 0x000e220000000a00 */
[----:B------:R-:W-:Y:S02]  /*0730*/  IMAD R7, R0, 0x12, R7 ;  /* 0x0000001200077824 */ /* 0x000fe400078e0207 */
[----:B------:R-:W-:Y:S02]  /*0740*/  IMAD.MOV R6, RZ, RZ, -R6 ;  /* 0x000000ffff067224 */ /* 0x000fe400078e0a06 */
[----:B------:R-:W-:-:S04]  /*0750*/  IMAD R4, R4, 0x9, R7 ;  /* 0x0000000904047824 */ /* 0x000fc800078e0207 */
[----:B------:R-:W-:-:S07]  /*0760*/  IMAD.IADD R7, R5, 0x1, R4 ;  /* 0x0000000105077824 */ /* 0x000fce00078e0204 */
.L_x_9:
[----:B0-----:R-:W-:-:S06]  /*0770*/  IMAD.WIDE.U32 R4, R7, 0x4, R10 ;  /* 0x0000000407047825 */ /* 0x001fcc00078e000a */
[----:B------:R-:W2:Y:S01]  /*0780*/  LDG.E.CONSTANT R4, desc[UR4][R4.64] ;  /* 0x0000000404047981 */ /* 0x000ea2000c1e9900 */
[----:B------:R-:W-:Y:S02]  /*0790*/  VIADD R6, R6, 0x1 ;  /* 0x0000000106067836 */ /* 0x000fe40000000000 */
[----:B------:R-:W-:-:S03]  /*07a0*/  VIADD R7, R7, 0x1 ;  /* 0x0000000107077836 */ /* 0x000fc60000000000 */
[----:B------:R-:W-:Y:S02]  /*07b0*/  ISETP.NE.AND P0, PT, R6, RZ, PT ;  /* 0x000000ff0600720c */ /* 0x000fe40003f05270 */
[----:B--2---:R-:W-:-:S11]  /*07c0*/  FMNMX R9, R4, R9, !PT ;  /* 0x0000000904097209 */ /* 0x004fd60007800000 */
[----:B------:R-:W-:Y:S05]  /*07d0*/  @P0 BRA `(.L_x_9) ;  /* 0xfffffffc00e40947 */ /* 0x000fea000383ffff */
.L_x_6:
[----:B------:R-:W-:Y:S05]  /*07e0*/  BSYNC.RECONVERGENT B0 ;  /* 0x0000000000007941 */ /* 0x000fea0003800200 */
.L_x_5:
[----:B------:R-:W-:Y:S01]  /*07f0*/  STG.E desc[UR4][R2.64], R9 ;  /* 0x0000000902007986 */ /* 0x000fe2000c101904 */
[----:B------:R-:W-:Y:S05]  /*0800*/  EXIT ;  /* 0x000000000000794d */ /* 0x000fea0003800000 */
.L_x_10:
[----:B------:R-:W-:-:S00]  /*0810*/  BRA `(.L_x_10) ;  /* 0xfffffffc00fc7947 */ /* 0x000fc0000383ffff */
[----:B------:R-:W-:-:S00]  /*0820*/  NOP ;  /* 0x0000000000007918 */ /* 0x000fc00000000000 */
        /* <DEDUP_REMOVED lines=13> */
.L_x_11:


//--------------------- .nv.shared.reserved.0     --------------------------
	.section	.nv.shared.reserved.0,"aw",@nobits
	.weak		__nv_reservedSMEM_offset_0_alias
	.size		__nv_reservedSMEM_offset_0_alias, 0, 64
	.other		__nv_reservedSMEM_offset_0_alias,@"STO_CUDA_RESERVED_SHARED STV_DEFAULT"
__nv_reservedSMEM_offset_0_alias:
	.zero		0
	.zero		64


//--------------------- .nv.constant0.default_function_kernel --------------------------
	.section	.nv.constant0.default_function_kernel,"a",@progbits
	.sectionflags	@""
	.align	4
.nv.constant0.default_function_kernel:
	.zero		912


//--------------------- SYMBOLS --------------------------

	.type		.nv.reservedSmem.offset0,@object
	.size		.nv.reservedSmem.offset0,0x4
